//
// Generated by NVIDIA NVVM Compiler
//
// Compiler Build ID: CL-36424714
// Cuda compilation tools, release 13.0, V13.0.88
// Based on NVVM 20.0.0
//

.version 9.0
.target sm_100
.address_size 64

	// .globl	_Z18transposeSharedPadPKiPiii
.extern .shared .align 16 .b8 tile[];

.visible .entry _Z18transposeSharedPadPKiPiii(
	.param .u64 .ptr .align 1 _Z18transposeSharedPadPKiPiii_param_0,
	.param .u64 .ptr .align 1 _Z18transposeSharedPadPKiPiii_param_1,
	.param .u32 _Z18transposeSharedPadPKiPiii_param_2,
	.param .u32 _Z18transposeSharedPadPKiPiii_param_3
)
{
	.reg .pred 	%p<7>;
	.reg .b32 	%r<29>;
	.reg .b64 	%rd<9>;

	ld.param.u64 	%rd1, [_Z18transposeSharedPadPKiPiii_param_0];
	ld.param.u64 	%rd2, [_Z18transposeSharedPadPKiPiii_param_1];
	ld.param.u32 	%r10, [_Z18transposeSharedPadPKiPiii_param_2];
	ld.param.u32 	%r11, [_Z18transposeSharedPadPKiPiii_param_3];
	mov.u32 	%r12, %ntid.x;
	mov.u32 	%r13, %ntid.y;
	mov.u32 	%r1, %tid.x;
	mov.u32 	%r2, %tid.y;
	mov.u32 	%r14, %ctaid.y;
	mul.lo.s32 	%r3, %r14, %r13;
	add.s32 	%r4, %r3, %r2;
	mov.u32 	%r15, %ctaid.x;
	mul.lo.s32 	%r5, %r15, %r12;
	add.s32 	%r6, %r5, %r1;
	add.s32 	%r7, %r12, 1;
	setp.ge.s32 	%p1, %r4, %r10;
	setp.ge.s32 	%p2, %r6, %r11;
	or.pred  	%p3, %p1, %p2;
	@%p3 bra 	$L__BB0_2;
	cvta.to.global.u64 	%rd3, %rd1;
	mad.lo.s32 	%r16, %r11, %r4, %r6;
	mul.wide.s32 	%rd4, %r16, 4;
	add.s64 	%rd5, %rd3, %rd4;
	ld.global.u32 	%r17, [%rd5];
	mad.lo.s32 	%r18, %r7, %r2, %r1;
	shl.b32 	%r19, %r18, 2;
	mov.u32 	%r20, tile;
	add.s32 	%r21, %r20, %r19;
	st.shared.u32 	[%r21], %r17;
$L__BB0_2:
	bar.sync 	0;
	add.s32 	%r8, %r5, %r2;
	add.s32 	%r9, %r3, %r1;
	setp.ge.s32 	%p4, %r8, %r11;
	setp.ge.s32 	%p5, %r9, %r10;
	or.pred  	%p6, %p4, %p5;
	@%p6 bra 	$L__BB0_4;
	mad.lo.s32 	%r23, %r7, %r1, %r2;
	shl.b32 	%r24, %r23, 2;
	mov.u32 	%r25, tile;
	add.s32 	%r26, %r25, %r24;
	ld.shared.u32 	%r27, [%r26];
	mad.lo.s32 	%r28, %r10, %r8, %r9;
	cvta.to.global.u64 	%rd6, %rd2;
	mul.wide.s32 	%rd7, %r28, 4;
	add.s64 	%rd8, %rd6, %rd7;
	st.global.u32 	[%rd8], %r27;
$L__BB0_4:
	ret;

}


// ===== COMPILED SASS (sm_100) =====

	.target	sm_100

	.elftype	@"ET_EXEC"


//--------------------- .note.nv.tkinfo           --------------------------
	.section	.note.nv.tkinfo,"",@"SHT_NOTE"
	.sectionflags	@"SHF_NOTE_NV_TKINFO"
	.tkinfo
        /*0018*/ 	.word	0x00000002
        /*0030*/ 	.string	""
        /*0030*/ 	.string	"ptxas"
        /*0030*/ 	.string	"Cuda compilation tools, release 13.0, V13.0.88"
        /*0030*/ 	.string	"Build cuda_13.0.r13.0/compiler.36424714_0"
        /*0030*/ 	.string	"-arch sm_100 -m 64 "



//--------------------- .note.nv.cuinfo           --------------------------
	.section	.note.nv.cuinfo,"",@"SHT_NOTE"
	.sectionflags	@"SHF_NOTE_NV_CUINFO"
        /*0018*/ 	.short	0x0002
        /*001a*/ 	.short	0x0064
        /*001c*/ 	.short	0x0082
	.zero		2


//--------------------- .nv.info                  --------------------------
	.section	.nv.info,"",@"SHT_CUDA_INFO"
	.align	4


	//----- nvinfo : EIATTR_REGCOUNT
	.align		4
        /*0000*/ 	.byte	0x04, 0x2f
        /*0002*/ 	.short	(.L_1 - .L_0)
	.align		4
.L_0:
        /*0004*/ 	.word	index@(_Z18transposeSharedPadPKiPiii)
        /*0008*/ 	.word	0x0000000c


	//----- nvinfo : EIATTR_FRAME_SIZE
	.align		4
.L_1:
        /*000c*/ 	.byte	0x04, 0x11
        /*000e*/ 	.short	(.L_3 - .L_2)
	.align		4
.L_2:
        /*0010*/ 	.word	index@(_Z18transposeSharedPadPKiPiii)
        /*0014*/ 	.word	0x00000000


	//----- nvinfo : EIATTR_MIN_STACK_SIZE
	.align		4
.L_3:
        /*0018*/ 	.byte	0x04, 0x12
        /*001a*/ 	.short	(.L_5 - .L_4)
	.align		4
.L_4:
        /*001c*/ 	.word	index@(_Z18transposeSharedPadPKiPiii)
        /*0020*/ 	.word	0x00000000
.L_5:


//--------------------- .nv.compat                --------------------------
	.section	.nv.compat,"",@"SHT_CUDA_COMPAT_INFO"
	.align	4
        /*0000*/ 	.byte	0x02, 0x09, 0x00, 0x00, 0x02, 0x02, 0x01, 0x00, 0x02, 0x05, 0x05, 0x00, 0x03, 0x07, 0x01, 0x01
        /*0010*/ 	.byte	0x02, 0x03, 0x00, 0x00, 0x02, 0x06, 0x01, 0x00, 0x04, 0x0b, 0x08, 0x00, 0x09, 0x00, 0x00, 0x00
        /*0020*/ 	.byte	0x00, 0x00, 0x00, 0x00


//--------------------- .nv.info._Z18transposeSharedPadPKiPiii --------------------------
	.section	.nv.info._Z18transposeSharedPadPKiPiii,"",@"SHT_CUDA_INFO"
	.sectionflags	@""
	.align	4


	//----- nvinfo : EIATTR_CUDA_API_VERSION
	.align		4
        /*0000*/ 	.byte	0x04, 0x37
        /*0002*/ 	.short	(.L_7 - .L_6)
.L_6:
        /*0004*/ 	.word	0x00000082


	//----- nvinfo : EIATTR_KPARAM_INFO
	.align		4
.L_7:
        /*0008*/ 	.byte	0x04, 0x17
        /*000a*/ 	.short	(.L_9 - .L_8)
.L_8:
        /*000c*/ 	.word	0x00000000
        /*0010*/ 	.short	0x0003
        /*0012*/ 	.short	0x0014
        /*0014*/ 	.byte	0x00, 0xf0, 0x11, 0x00


	//----- nvinfo : EIATTR_KPARAM_INFO
	.align		4
.L_9:
        /*0018*/ 	.byte	0x04, 0x17
        /*001a*/ 	.short	(.L_11 - .L_10)
.L_10:
        /*001c*/ 	.word	0x00000000
        /*0020*/ 	.short	0x0002
        /*0022*/ 	.short	0x0010
        /*0024*/ 	.byte	0x00, 0xf0, 0x11, 0x00


	//----- nvinfo : EIATTR_KPARAM_INFO
	.align		4
.L_11:
        /*0028*/ 	.byte	0x04, 0x17
        /*002a*/ 	.short	(.L_13 - .L_12)
.L_12:
        /*002c*/ 	.word	0x00000000
        /*0030*/ 	.short	0x0001
        /*0032*/ 	.short	0x0008
        /*0034*/ 	.byte	0x00, 0xf5, 0x21, 0x00


	//----- nvinfo : EIATTR_KPARAM_INFO
	.align		4
.L_13:
        /*0038*/ 	.byte	0x04, 0x17
        /*003a*/ 	.short	(.L_15 - .L_14)
.L_14:
        /*003c*/ 	.word	0x00000000
        /*0040*/ 	.short	0x0000
        /*0042*/ 	.short	0x0000
        /*0044*/ 	.byte	0x00, 0xf5, 0x21, 0x00


	//----- nvinfo : EIATTR_SPARSE_MMA_MASK
	.align		4
.L_15:
        /*0048*/ 	.byte	0x03, 0x50
        /*004a*/ 	.short	0x0000


	//----- nvinfo : EIATTR_MAXREG_COUNT
	.align		4
        /*004c*/ 	.byte	0x03, 0x1b
        /*004e*/ 	.short	0x00ff


	//----- nvinfo : EIATTR_NUM_BARRIERS
	.align		4
        /*0050*/ 	.byte	0x02, 0x4c
        /*0052*/ 	.byte	0x01
	.zero		1


	//----- nvinfo : EIATTR_MERCURY_ISA_VERSION
	.align		4
        /*0054*/ 	.byte	0x03, 0x5f
        /*0056*/ 	.short	0x0101


	//----- nvinfo : EIATTR_VRC_CTA_INIT_COUNT
	.align		4
        /*0058*/ 	.byte	0x02, 0x4a
	.zero		1
	.zero		1


	//----- nvinfo : EIATTR_EXIT_INSTR_OFFSETS
	.align		4
        /*005c*/ 	.byte	0x04, 0x1c
        /*005e*/ 	.short	(.L_17 - .L_16)


	//   ....[0]....
.L_16:
        /*0060*/ 	.word	0x000001f0


	//   ....[1]....
        /*0064*/ 	.word	0x000002a0


	//----- nvinfo : EIATTR_CBANK_PARAM_SIZE
	.align		4
.L_17:
        /*0068*/ 	.byte	0x03, 0x19
        /*006a*/ 	.short	0x0018


	//----- nvinfo : EIATTR_PARAM_CBANK
	.align		4
        /*006c*/ 	.byte	0x04, 0x0a
        /*006e*/ 	.short	(.L_19 - .L_18)
	.align		4
.L_18:
        /*0070*/ 	.word	index@(.nv.constant0._Z18transposeSharedPadPKiPiii)
        /*0074*/ 	.short	0x0380
        /*0076*/ 	.short	0x0018


	//----- nvinfo : EIATTR_SW_WAR
	.align		4
.L_19:
        /*0078*/ 	.byte	0x04, 0x36
        /*007a*/ 	.short	(.L_21 - .L_20)
.L_20:
        /*007c*/ 	.word	0x00000008
.L_21:


//--------------------- .nv.callgraph             --------------------------
	.section	.nv.callgraph,"",@"SHT_CUDA_CALLGRAPH"
	.align	4
	.sectionentsize	8
	.align		4
        /*0000*/ 	.word	0x00000000
	.align		4
        /*0004*/ 	.word	0xffffffff
	.align		4
        /*0008*/ 	.word	0x00000000
	.align		4
        /*000c*/ 	.word	0xfffffffe
	.align		4
        /*0010*/ 	.word	0x00000000
	.align		4
        /*0014*/ 	.word	0xfffffffd
	.align		4
        /*0018*/ 	.word	0x00000000
	.align		4
        /*001c*/ 	.word	0xfffffffc


//--------------------- .text._Z18transposeSharedPadPKiPiii --------------------------
	.section	.text._Z18transposeSharedPadPKiPiii,"ax",@progbits
	.align	128
        .global         _Z18transposeSharedPadPKiPiii
        .type           _Z18transposeSharedPadPKiPiii,@function
        .size           _Z18transposeSharedPadPKiPiii,(.L_x_1 - _Z18transposeSharedPadPKiPiii)
        .other          _Z18transposeSharedPadPKiPiii,@"STO_CUDA_ENTRY STV_DEFAULT"
_Z18transposeSharedPadPKiPiii:
.text._Z18transposeSharedPadPKiPiii:
[----:B------:R-:W-:Y:S01]  /*0000*/  LDC R1, c[0x0][0x37c] ;  /* 0x0000df00ff017b82 */ /* 0x000fe20000000800 */
[----:B------:R-:W0:Y:S07]  /*0010*/  S2R R8, SR_TID.X ;  /* 0x0000000000087919 */ /* 0x000e2e0000002100 */
[----:B------:R-:W1:Y:S01]  /*0020*/  S2UR UR5, SR_CTAID.X ;  /* 0x00000000000579c3 */ /* 0x000e620000002500 */
[----:B------:R-:W1:Y:S01]  /*0030*/  LDCU UR6, c[0x0][0x360] ;  /* 0x00006c00ff0677ac */ /* 0x000e620008000800 */
[----:B------:R-:W2:Y:S01]  /*0040*/  S2R R9, SR_TID.Y ;  /* 0x0000000000097919 */ /* 0x000ea20000002200 */
[----:B------:R-:W3:Y:S05]  /*0050*/  LDCU UR4, c[0x0][0x364] ;  /* 0x00006c80ff0477ac */ /* 0x000eea0008000800 */
[----:B------:R-:W3:Y:S01]  /*0060*/  S2UR UR7, SR_CTAID.Y ;  /* 0x00000000000779c3 */ /* 0x000ee20000002600 */
[----:B------:R-:W4:Y:S01]  /*0070*/  LDCU.64 UR10, c[0x0][0x390] ;  /* 0x00007200ff0a77ac */ /* 0x000f220008000a00 */
[----:B------:R-:W5:Y:S01]  /*0080*/  LDCU.64 UR8, c[0x0][0x358] ;  /* 0x00006b00ff0877ac */ /* 0x000f620008000a00 */
[----:B-1----:R-:W-:-:S06]  /*0090*/  UIMAD UR5, UR6, UR5, URZ ;  /* 0x00000005060572a4 */ /* 0x002fcc000f8e02ff */
[----:B0-----:R-:W-:Y:S01]  /*00a0*/  VIADD R5, R8, UR5 ;  /* 0x0000000508057c36 */ /* 0x001fe20008000000 */
[----:B---3--:R-:W-:-:S04]  /*00b0*/  UIMAD UR4, UR4, UR7, URZ ;  /* 0x00000007040472a4 */ /* 0x008fc8000f8e02ff */
[----:B----4-:R-:W-:Y:S02]  /*00c0*/  ISETP.GE.AND P0, PT, R5, UR11, PT ;  /* 0x0000000b05007c0c */ /* 0x010fe4000bf06270 */
[----:B--2---:R-:W-:-:S04]  /*00d0*/  IADD3 R0, PT, PT, R9, UR4, RZ ;  /* 0x0000000409007c10 */ /* 0x004fc8000fffe0ff */
[----:B------:R-:W-:-:S13]  /*00e0*/  ISETP.GE.OR P0, PT, R0, UR10, P0 ;  /* 0x0000000a00007c0c */ /* 0x000fda0008706670 */
[----:B------:R-:W0:Y:S01]  /*00f0*/  @!P0 LDC.64 R2, c[0x0][0x380] ;  /* 0x0000e000ff028b82 */ /* 0x000e220000000a00 */
[----:B------:R-:W-:-:S04]  /*0100*/  @!P0 IMAD R5, R0, UR11, R5 ;  /* 0x0000000b00058c24 */ /* 0x000fc8000f8e0205 */
[----:B0-----:R-:W-:-:S06]  /*0110*/  @!P0 IMAD.WIDE R2, R5, 0x4, R2 ;  /* 0x0000000405028825 */ /* 0x001fcc00078e0202 */
[----:B-----5:R-:W2:Y:S01]  /*0120*/  @!P0 LDG.E R2, desc[UR8][R2.64] ;  /* 0x0000000802028981 */ /* 0x020ea2000c1e1900 */
[----:B------:R-:W-:Y:S01]  /*0130*/  UIADD3 UR6, UPT, UPT, UR6, 0x1, URZ ;  /* 0x0000000106067890 */ /* 0x000fe2000fffe0ff */
[----:B------:R-:W-:Y:S01]  /*0140*/  @!P0 MOV R4, 0x400 ;  /* 0x0000040000048802 */ /* 0x000fe20000000f00 */
[----:B------:R-:W-:Y:S01]  /*0150*/  VIADD R7, R8, UR4 ;  /* 0x0000000408077c36 */ /* 0x000fe20008000000 */
[----:B------:R-:W0:Y:S01]  /*0160*/  @!P0 S2R R5, SR_CgaCtaId ;  /* 0x0000000000058919 */ /* 0x000e220000008800 */
[C---:B------:R-:W-:Y:S02]  /*0170*/  IADD3 R6, PT, PT, R9.reuse, UR5, RZ ;  /* 0x0000000509067c10 */ /* 0x040fe4000fffe0ff */
[----:B------:R-:W-:Y:S01]  /*0180*/  @!P0 IMAD R0, R9, UR6, R8 ;  /* 0x0000000609008c24 */ /* 0x000fe2000f8e0208 */
[----:B------:R-:W-:-:S04]  /*0190*/  ISETP.GE.AND P1, PT, R7, UR10, PT ;  /* 0x0000000a07007c0c */ /* 0x000fc8000bf26270 */
[----:B------:R-:W-:Y:S02]  /*01a0*/  ISETP.GE.OR P1, PT, R6, UR11, P1 ;  /* 0x0000000b06007c0c */ /* 0x000fe40008f26670 */
[----:B0-----:R-:W-:-:S05]  /*01b0*/  @!P0 LEA R5, R5, R4, 0x18 ;  /* 0x0000000405058211 */ /* 0x001fca00078ec0ff */
[----:B------:R-:W-:-:S05]  /*01c0*/  @!P0 IMAD R5, R0, 0x4, R5 ;  /* 0x0000000400058824 */ /* 0x000fca00078e0205 */
[----:B--2---:R0:W-:Y:S01]  /*01d0*/  @!P0 STS [R5], R2 ;  /* 0x0000000205008388 */ /* 0x0041e20000000800 */
[----:B------:R-:W-:Y:S06]  /*01e0*/  BAR.SYNC.DEFER_BLOCKING 0x0 ;  /* 0x0000000000007b1d */ /* 0x000fec0000010000 */
[----:B------:R-:W-:Y:S05]  /*01f0*/  @P1 EXIT ;  /* 0x000000000000194d */ /* 0x000fea0003800000 */
[----:B------:R-:W1:Y:S01]  /*0200*/  S2UR UR5, SR_CgaCtaId ;  /* 0x00000000000579c3 */ /* 0x000e620000008800 */
[----:B------:R-:W-:Y:S01]  /*0210*/  UMOV UR4, 0x400 ;  /* 0x0000040000047882 */ /* 0x000fe20000000000 */
[----:B------:R-:W-:Y:S02]  /*0220*/  IMAD R0, R8, UR6, R9 ;  /* 0x0000000608007c24 */ /* 0x000fe4000f8e0209 */
[----:B------:R-:W-:-:S04]  /*0230*/  IMAD R7, R6, UR10, R7 ;  /* 0x0000000a06077c24 */ /* 0x000fc8000f8e0207 */
[----:B0-----:R-:W0:Y:S01]  /*0240*/  LDC.64 R2, c[0x0][0x388] ;  /* 0x0000e200ff027b82 */ /* 0x001e220000000a00 */
[----:B-1----:R-:W-:-:S06]  /*0250*/  ULEA UR4, UR5, UR4, 0x18 ;  /* 0x0000000405047291 */ /* 0x002fcc000f8ec0ff */
[----:B------:R-:W-:Y:S01]  /*0260*/  LEA R0, R0, UR4, 0x2 ;  /* 0x0000000400007c11 */ /* 0x000fe2000f8e10ff */
[----:B0-----:R-:W-:-:S04]  /*0270*/  IMAD.WIDE R2, R7, 0x4, R2 ;  /* 0x0000000407027825 */ /* 0x001fc800078e0202 */
[----:B------:R-:W0:Y:S04]  /*0280*/  LDS R5, [R0] ;  /* 0x0000000000057984 */ /* 0x000e280000000800 */
[----:B0-----:R-:W-:Y:S01]  /*0290*/  STG.E desc[UR8][R2.64], R5 ;  /* 0x0000000502007986 */ /* 0x001fe2000c101908 */
[----:B------:R-:W-:Y:S05]  /*02a0*/  EXIT ;  /* 0x000000000000794d */ /* 0x000fea0003800000 */
.L_x_0:
[----:B------:R-:W-:-:S00]  /*02b0*/  BRA `(.L_x_0) ;  /* 0xfffffffc00fc7947 */ /* 0x000fc0000383ffff */
[----:B------:R-:W-:-:S00]  /*02c0*/  NOP ;  /* 0x0000000000007918 */ /* 0x000fc00000000000 */
        /* <DEDUP_REMOVED lines=11> */
.L_x_1:


//--------------------- .nv.shared._Z18transposeSharedPadPKiPiii --------------------------
	.section	.nv.shared._Z18transposeSharedPadPKiPiii,"aw",@nobits
	.sectionflags	@""
	.align	16
	.zero		1024


//--------------------- .nv.shared.reserved.0     --------------------------
	.section	.nv.shared.reserved.0,"aw",@nobits
	.weak		__nv_reservedSMEM_offset_0_alias
	.size		__nv_reservedSMEM_offset_0_alias, 0, 64
	.other		__nv_reservedSMEM_offset_0_alias,@"STO_CUDA_RESERVED_SHARED STV_DEFAULT"
__nv_reservedSMEM_offset_0_alias:
	.zero		0
	.zero		64


//--------------------- .nv.constant0._Z18transposeSharedPadPKiPiii --------------------------
	.section	.nv.constant0._Z18transposeSharedPadPKiPiii,"a",@progbits
	.sectionflags	@""
	.align	4
.nv.constant0._Z18transposeSharedPadPKiPiii:
	.zero		920


//--------------------- SYMBOLS --------------------------

	.type		.nv.reservedSmem.offset0,@object
	.size		.nv.reservedSmem.offset0,0x4
	.type		.nv.reservedSmem.cap,@object
	.size		.nv.reservedSmem.cap,0x4
